	.headerflags	@"EF_CUDA_TEXMODE_UNIFIED EF_CUDA_64BIT_ADDRESS EF_CUDA_ACCELERATORS EF_CUDA_SM90 EF_CUDA_VIRTUAL_SM(EF_CUDA_SM90)"
	.elftype	@"ET_EXEC"


//--------------------- .nv.info                  --------------------------
	.section	.nv.info,"",@"SHT_CUDA_INFO"
	.align	4


	//----- nvinfo : EIATTR_REGCOUNT
	.align		4
        /*0000*/ 	.byte	0x04, 0x2f
        /*0002*/ 	.short	(.L_1 - .L_0)
	.align		4
.L_0:
        /*0004*/ 	.word	index@(triton_poi_fused_2)
        /*0008*/ 	.word	0x00000020


	//----- nvinfo : EIATTR_MIN_STACK_SIZE
	.align		4
.L_1:
        /*000c*/ 	.byte	0x04, 0x12
        /*000e*/ 	.short	(.L_3 - .L_2)
	.align		4
.L_2:
        /*0010*/ 	.word	index@(triton_poi_fused_2)
        /*0014*/ 	.word	0x00000000


	//----- nvinfo : EIATTR_FRAME_SIZE
	.align		4
.L_3:
        /*0018*/ 	.byte	0x04, 0x11
        /*001a*/ 	.short	(.L_5 - .L_4)
	.align		4
.L_4:
        /*001c*/ 	.word	index@(triton_poi_fused_2)
        /*0020*/ 	.word	0x00000000


	//----- nvinfo : EIATTR_MIN_STACK_SIZE
	.align		4
.L_5:
        /*0024*/ 	.byte	0x04, 0x12
        /*0026*/ 	.short	(.L_7 - .L_6)
	.align		4
.L_6:
        /*0028*/ 	.word	index@(triton_poi_fused_2)
        /*002c*/ 	.word	0x00000000
.L_7:


//--------------------- .nv.info.triton_poi_fused_2 --------------------------
	.section	.nv.info.triton_poi_fused_2,"",@"SHT_CUDA_INFO"
	.sectionflags	@""
	.align	4


	//----- nvinfo : EIATTR_CUDA_API_VERSION
	.align		4
        /*0000*/ 	.byte	0x04, 0x37
        /*0002*/ 	.short	(.L_9 - .L_8)
.L_8:
        /*0004*/ 	.word	0x0000007c


	//----- nvinfo : EIATTR_KPARAM_INFO
	.align		4
.L_9:
        /*0008*/ 	.byte	0x04, 0x17
        /*000a*/ 	.short	(.L_11 - .L_10)
.L_10:
        /*000c*/ 	.word	0x00000000
        /*0010*/ 	.short	0x0003
        /*0012*/ 	.short	0x0014
        /*0014*/ 	.byte	0x00, 0xf0, 0x11, 0x00


	//----- nvinfo : EIATTR_KPARAM_INFO
	.align		4
.L_11:
        /*0018*/ 	.byte	0x04, 0x17
        /*001a*/ 	.short	(.L_13 - .L_12)
.L_12:
        /*001c*/ 	.word	0x00000000
        /*0020*/ 	.short	0x0002
        /*0022*/ 	.short	0x0010
        /*0024*/ 	.byte	0x00, 0xf0, 0x11, 0x00


	//----- nvinfo : EIATTR_KPARAM_INFO
	.align		4
.L_13:
        /*0028*/ 	.byte	0x04, 0x17
        /*002a*/ 	.short	(.L_15 - .L_14)
.L_14:
        /*002c*/ 	.word	0x00000000
        /*0030*/ 	.short	0x0001
        /*0032*/ 	.short	0x0008
        /*0034*/ 	.byte	0x00, 0xf4, 0x21, 0x00


	//----- nvinfo : EIATTR_KPARAM_INFO
	.align		4
.L_15:
        /*0038*/ 	.byte	0x04, 0x17
        /*003a*/ 	.short	(.L_17 - .L_16)
.L_16:
        /*003c*/ 	.word	0x00000000
        /*0040*/ 	.short	0x0000
        /*0042*/ 	.short	0x0000
        /*0044*/ 	.byte	0x00, 0xf4, 0x21, 0x00


	//----- nvinfo : EIATTR_SPARSE_MMA_MASK
	.align		4
.L_17:
        /*0048*/ 	.byte	0x03, 0x50
        /*004a*/ 	.short	0x0000


	//----- nvinfo : EIATTR_MAXREG_COUNT
	.align		4
        /*004c*/ 	.byte	0x03, 0x1b
        /*004e*/ 	.short	0x00ff


	//----- nvinfo : EIATTR_EXIT_INSTR_OFFSETS
	.align		4
        /*0050*/ 	.byte	0x04, 0x1c
        /*0052*/ 	.short	(.L_19 - .L_18)


	//   ....[0]....
.L_18:
        /*0054*/ 	.word	0x000005b0


	//   ....[1]....
        /*0058*/ 	.word	0x00000600


	//----- nvinfo : EIATTR_REQNTID
	.align		4
.L_19:
        /*005c*/ 	.byte	0x04, 0x10
        /*005e*/ 	.short	(.L_21 - .L_20)
.L_20:
        /*0060*/ 	.word	0x00000080
        /*0064*/ 	.word	0x00000001
        /*0068*/ 	.word	0x00000001


	//----- nvinfo : EIATTR_CBANK_PARAM_SIZE
	.align		4
.L_21:
        /*006c*/ 	.byte	0x03, 0x19
        /*006e*/ 	.short	0x0018


	//----- nvinfo : EIATTR_PARAM_CBANK
	.align		4
        /*0070*/ 	.byte	0x04, 0x0a
        /*0072*/ 	.short	(.L_23 - .L_22)
	.align		4
.L_22:
        /*0074*/ 	.word	index@(.nv.constant0.triton_poi_fused_2)
        /*0078*/ 	.short	0x0210
        /*007a*/ 	.short	0x0018


	//----- nvinfo : EIATTR_SW_WAR
	.align		4
.L_23:
        /*007c*/ 	.byte	0x04, 0x36
        /*007e*/ 	.short	(.L_25 - .L_24)
.L_24:
        /*0080*/ 	.word	0x00000008
.L_25:


//--------------------- .nv.callgraph             --------------------------
	.section	.nv.callgraph,"",@"SHT_CUDA_CALLGRAPH"
	.align	4
	.sectionentsize	8
	.align		4
        /*0000*/ 	.word	0x00000000
	.align		4
        /*0004*/ 	.word	0xffffffff
	.align		4
        /*0008*/ 	.word	0x00000000
	.align		4
        /*000c*/ 	.word	0xfffffffe
	.align		4
        /*0010*/ 	.word	0x00000000
	.align		4
        /*0014*/ 	.word	0xfffffffd
	.align		4
        /*0018*/ 	.word	0x00000000
	.align		4
        /*001c*/ 	.word	0xfffffffc


//--------------------- .text.triton_poi_fused_2  --------------------------
	.section	.text.triton_poi_fused_2,"ax",@progbits
	.sectionflags	@"SHF_BARRIERS=1"
	.align	128
        .global         triton_poi_fused_2
        .type           triton_poi_fused_2,@function
        .size           triton_poi_fused_2,(.L_x_1 - triton_poi_fused_2)
        .other          triton_poi_fused_2,@"STO_CUDA_ENTRY STV_DEFAULT"
triton_poi_fused_2:
.text.triton_poi_fused_2:
[----:B------:R-:W0:Y:S01]  /*0000*/  LDC R1, c[0x0][0x28] ;  /* 0x00000a00ff017b82 */ /* 0x000e220000000800 */
[----:B------:R-:W1:Y:S07]  /*0010*/  S2R R21, SR_TID.X ;  /* 0x0000000000157919 */ /* 0x000e6e0000002100 */
[----:B------:R-:W2:Y:S01]  /*0020*/  LDC.64 R18, c[0x0][0x210] ;  /* 0x00008400ff127b82 */ /* 0x000ea20000000a00 */
[----:B------:R-:W3:Y:S01]  /*0030*/  S2R R0, SR_CTAID.X ;  /* 0x0000000000007919 */ /* 0x000ee20000002500 */
[----:B------:R-:W4:Y:S01]  /*0040*/  S2R R16, SR_CTAID.Y ;  /* 0x0000000000107919 */ /* 0x000f220000002600 */
[----:B------:R-:W-:Y:S01]  /*0050*/  HFMA2.MMA R28, -RZ, RZ, 0, 0 ;  /* 0x00000000ff1c7435 */ /* 0x000fe200000001ff */
[----:B------:R-:W-:Y:S01]  /*0060*/  ULDC.64 UR6, c[0x0][0x208] ;  /* 0x0000820000067ab9 */ /* 0x000fe20000000a00 */
[----:B-1----:R-:W-:Y:S01]  /*0070*/  SHF.R.U32.HI R17, RZ, 0x4, R21 ;  /* 0x00000004ff117819 */ /* 0x002fe20000011615 */
[----:B---3--:R-:W-:-:S03]  /*0080*/  IMAD.SHL.U32 R0, R0, 0x10, RZ ;  /* 0x0000001000007824 */ /* 0x008fc600078e00ff */
[----:B------:R-:W-:Y:S01]  /*0090*/  SGXT.U32 R17, R17, 0x3 ;  /* 0x000000031111781a */ /* 0x000fe20000000000 */
[----:B----4-:R-:W-:Y:S01]  /*00a0*/  IMAD.SHL.U32 R16, R16, 0x40, RZ ;  /* 0x0000004010107824 */ /* 0x010fe200078e00ff */
[----:B------:R-:W-:-:S04]  /*00b0*/  LOP3.LUT R10, R0, 0xf, R21, 0xf8, !PT ;  /* 0x0000000f000a7812 */ /* 0x000fc800078ef815 */
[----:B------:R-:W-:Y:S02]  /*00c0*/  LOP3.LUT R2, R16, R17, RZ, 0xfc, !PT ;  /* 0x0000001110027212 */ /* 0x000fe400078efcff */
[----:B------:R-:W-:Y:S02]  /*00d0*/  LOP3.LUT R3, R16, 0x8, R17, 0xfe, !PT ;  /* 0x0000000810037812 */ /* 0x000fe400078efe11 */
[----:B------:R-:W-:Y:S01]  /*00e0*/  LOP3.LUT R4, R16, 0x10, R17, 0xfe, !PT ;  /* 0x0000001010047812 */ /* 0x000fe200078efe11 */
[--C-:B------:R-:W-:Y:S01]  /*00f0*/  IMAD R11, R2, 0x9, R10.reuse ;  /* 0x00000009020b7824 */ /* 0x100fe200078e020a */
        /* <DEDUP_REMOVED lines=10> */
[----:B------:R-:W-:Y:S01]  /*01a0*/  ISETP.GE.AND P0, PT, R10, 0x9, PT ;  /* 0x000000090a00780c */ /* 0x000fe20003f06270 */
[----:B------:R-:W-:-:S02]  /*01b0*/  IMAD R29, R8, 0x9, R10 ;  /* 0x00000009081d7824 */ /* 0x000fc400078e020a */
[----:B------:R-:W-:Y:S02]  /*01c0*/  IMAD R20, R9, 0x9, R10 ;  /* 0x0000000909147824 */ /* 0x000fe400078e020a */
[----:B--2---:R-:W-:-:S04]  /*01d0*/  IMAD.WIDE R2, R11, 0x4, R18 ;  /* 0x000000040b027825 */ /* 0x004fc800078e0212 */
[----:B------:R-:W-:-:S04]  /*01e0*/  IMAD.WIDE R4, R13, 0x4, R18 ;  /* 0x000000040d047825 */ /* 0x000fc800078e0212 */
[----:B------:R-:W-:-:S04]  /*01f0*/  IMAD.WIDE R6, R15, 0x4, R18 ;  /* 0x000000040f067825 */ /* 0x000fc800078e0212 */
[----:B------:R-:W-:Y:S01]  /*0200*/  IMAD.WIDE R8, R23, 0x4, R18 ;  /* 0x0000000417087825 */ /* 0x000fe200078e0212 */
[----:B------:R-:W-:-:S03]  /*0210*/  CS2R R22, SRZ ;  /* 0x0000000000167805 */ /* 0x000fc6000001ff00 */
[--C-:B------:R-:W-:Y:S01]  /*0220*/  IMAD.WIDE R10, R25, 0x4, R18.reuse ;  /* 0x00000004190a7825 */ /* 0x100fe200078e0212 */
[----:B------:R-:W-:Y:S02]  /*0230*/  CS2R R24, SRZ ;  /* 0x0000000000187805 */ /* 0x000fe4000001ff00 */
[----:B------:R1:W2:Y:S01]  /*0240*/  @!P0 LDG.E.EL R23, desc[UR6][R2.64] ;  /* 0x0000000602178981 */ /* 0x0002a2000c2e1900 */
[--C-:B------:R-:W-:Y:S01]  /*0250*/  IMAD.WIDE R12, R27, 0x4, R18.reuse ;  /* 0x000000041b0c7825 */ /* 0x100fe200078e0212 */
[----:B------:R-:W-:Y:S02]  /*0260*/  CS2R R26, SRZ ;  /* 0x00000000001a7805 */ /* 0x000fe4000001ff00 */
[----:B------:R-:W3:Y:S01]  /*0270*/  @!P0 LDG.E.EL R24, desc[UR6][R4.64] ;  /* 0x0000000604188981 */ /* 0x000ee2000c2e1900 */
[----:B------:R-:W-:-:S03]  /*0280*/  IMAD.WIDE R14, R29, 0x4, R18 ;  /* 0x000000041d0e7825 */ /* 0x000fc600078e0212 */
[----:B------:R4:W5:Y:S01]  /*0290*/  @!P0 LDG.E.EL R22, desc[UR6][R8.64] ;  /* 0x0000000608168981 */ /* 0x000962000c2e1900 */
[----:B------:R-:W-:-:S03]  /*02a0*/  IMAD.WIDE R18, R20, 0x4, R18 ;  /* 0x0000000414127825 */ /* 0x000fc600078e0212 */
[----:B------:R1:W5:Y:S01]  /*02b0*/  @!P0 LDG.E.EL R25, desc[UR6][R10.64] ;  /* 0x000000060a198981 */ /* 0x000362000c2e1900 */
[----:B------:R-:W-:-:S03]  /*02c0*/  IMAD.MOV.U32 R20, RZ, RZ, RZ ;  /* 0x000000ffff147224 */ /* 0x000fc600078e00ff */
[----:B------:R-:W5:Y:S04]  /*02d0*/  @!P0 LDG.E.EL R28, desc[UR6][R12.64] ;  /* 0x000000060c1c8981 */ /* 0x000f68000c2e1900 */
[----:B------:R-:W5:Y:S04]  /*02e0*/  @!P0 LDG.E.EL R20, desc[UR6][R6.64] ;  /* 0x0000000606148981 */ /* 0x000f68000c2e1900 */
[----:B------:R-:W5:Y:S04]  /*02f0*/  @!P0 LDG.E.EL R27, desc[UR6][R14.64] ;  /* 0x000000060e1b8981 */ /* 0x000f68000c2e1900 */
[----:B------:R-:W5:Y:S01]  /*0300*/  @!P0 LDG.E.EL R26, desc[UR6][R18.64] ;  /* 0x00000006121a8981 */ /* 0x000f62000c2e1900 */
[----:B------:R-:W4:Y:S01]  /*0310*/  S2UR UR5, SR_CgaCtaId ;  /* 0x00000000000579c3 */ /* 0x000f220000008800 */
[----:B-1----:R-:W-:Y:S01]  /*0320*/  IMAD.SHL.U32 R2, R21, 0x40, RZ ;  /* 0x0000004015027824 */ /* 0x002fe200078e00ff */
[----:B------:R-:W-:-:S04]  /*0330*/  UMOV UR4, 0x400 ;  /* 0x0000040000047882 */ /* 0x000fc80000000000 */
[----:B------:R-:W-:-:S04]  /*0340*/  LOP3.LUT R2, R2, 0x3c0, RZ, 0xc0, !PT ;  /* 0x000003c002027812 */ /* 0x000fc800078ec0ff */
[----:B------:R-:W-:Y:S01]  /*0350*/  LOP3.LUT R3, R2, R17, RZ, 0xfc, !PT ;  /* 0x0000001102037212 */ /* 0x000fe200078efcff */
[----:B0---4-:R-:W-:-:S06]  /*0360*/  UPRMT UR4, UR5, 0x654, UR4 ;  /* 0x0000065405047896 */ /* 0x011fcc0008000004 */
[----:B------:R-:W-:-:S05]  /*0370*/  LEA.HI R2, R2, UR4, RZ, 0x1e ;  /* 0x0000000402027c11 */ /* 0x000fca000f8ff0ff */
[----:B------:R-:W-:Y:S01]  /*0380*/  IMAD R29, R3, 0x4, R2 ;  /* 0x00000004031d7824 */ /* 0x000fe200078e0202 */
[C---:B------:R-:W-:Y:S02]  /*0390*/  LOP3.LUT R2, R21.reuse, 0x70, RZ, 0xc0, !PT ;  /* 0x0000007015027812 */ /* 0x040fe400078ec0ff */
[----:B------:R-:W-:-:S03]  /*03a0*/  SHF.L.U32 R21, R21, 0x2, RZ ;  /* 0x0000000215157819 */ /* 0x000fc600000006ff */
[----:B------:R-:W-:Y:S01]  /*03b0*/  VIADD R3, R2, UR4 ;  /* 0x0000000402037c36 */ /* 0x000fe20008000000 */
[----:B------:R-:W-:-:S05]  /*03c0*/  LOP3.LUT R8, R21, 0x1fc, RZ, 0xc0, !PT ;  /* 0x000001fc15087812 */ /* 0x000fca00078ec0ff */
[----:B------:R-:W-:Y:S01]  /*03d0*/  IMAD R4, R8, 0x4, R3 ;  /* 0x0000000408047824 */ /* 0x000fe200078e0203 */
[----:B------:R-:W-:Y:S01]  /*03e0*/  LOP3.LUT R16, R16, 0x3c, R21, 0xf8, !PT ;  /* 0x0000003c10107812 */ /* 0x000fe200078ef815 */
[----:B------:R-:W0:Y:S04]  /*03f0*/  LDC.64 R2, c[0x0][0x218] ;  /* 0x00008600ff027b82 */ /* 0x000e280000000a00 */
[----:B------:R-:W-:-:S05]  /*0400*/  IMAD.HI R9, R16, 0x2aaaaaab, RZ ;  /* 0x2aaaaaab10097827 */ /* 0x000fca00078e02ff */
[----:B------:R-:W-:-:S04]  /*0410*/  SHF.R.U32.HI R10, RZ, 0x1f, R9 ;  /* 0x0000001fff0a7819 */ /* 0x000fc80000011609 */
[----:B------:R-:W-:Y:S02]  /*0420*/  LEA.HI.SX32 R11, R9, R10, 0x1b ;  /* 0x0000000a090b7211 */ /* 0x000fe400078fdaff */
[----:B------:R-:W-:Y:S02]  /*0430*/  LOP3.LUT R10, R8, 0x200, RZ, 0xfc, !PT ;  /* 0x00000200080a7812 */ /* 0x000fe400078efcff */
[----:B------:R-:W-:Y:S01]  /*0440*/  LOP3.LUT R9, R0, R17, RZ, 0xfc, !PT ;  /* 0x0000001100097212 */ /* 0x000fe200078efcff */
[C---:B------:R-:W-:Y:S01]  /*0450*/  IMAD R16, R11.reuse, -0xc0, R16 ;  /* 0xffffff400b107824 */ /* 0x040fe200078e0210 */
[----:B------:R-:W-:Y:S02]  /*0460*/  LOP3.LUT R0, R0, 0x8, R17, 0xfe, !PT ;  /* 0x0000000800007812 */ /* 0x000fe400078efe11 */
[----:B------:R-:W-:Y:S01]  /*0470*/  SHF.R.U32.HI R10, RZ, 0x2, R10 ;  /* 0x00000002ff0a7819 */ /* 0x000fe2000001160a */
[----:B------:R-:W-:Y:S01]  /*0480*/  IMAD R16, R11, 0x6c0, R16 ;  /* 0x000006c00b107824 */ /* 0x000fe200078e0210 */
[----:B------:R-:W-:-:S02]  /*0490*/  ISETP.GE.AND P1, PT, R9, 0x9, PT ;  /* 0x000000090900780c */ /* 0x000fc40003f26270 */
[----:B------:R-:W-:Y:S01]  /*04a0*/  ISETP.GE.AND P0, PT, R0, 0x9, PT ;  /* 0x000000090000780c */ /* 0x000fe20003f06270 */
[----:B------:R-:W-:Y:S01]  /*04b0*/  IMAD R11, R9, 0xc0, R16 ;  /* 0x000000c0090b7824 */ /* 0x000fe200078e0210 */
[----:B------:R-:W-:-:S04]  /*04c0*/  LOP3.LUT R10, R10, 0xf0, RZ, 0xc0, !PT ;  /* 0x000000f00a0a7812 */ /* 0x000fc800078ec0ff */
[----:B------:R-:W-:Y:S01]  /*04d0*/  IADD3 R9, R10, UR4, RZ ;  /* 0x000000040a097c10 */ /* 0x000fe2000fffe0ff */
[----:B0-----:R-:W-:-:S04]  /*04e0*/  IMAD.WIDE R10, R11, 0x4, R2 ;  /* 0x000000040b0a7825 */ /* 0x001fc800078e0202 */
[----:B------:R-:W-:Y:S01]  /*04f0*/  IMAD R9, R8, 0x4, R9 ;  /* 0x0000000408097824 */ /* 0x000fe200078e0209 */
[----:B--2---:R-:W-:Y:S04]  /*0500*/  STS [R29], R23 ;  /* 0x000000171d007388 */ /* 0x004fe80000000800 */
[----:B---3--:R-:W-:Y:S04]  /*0510*/  STS [R29+0x20], R24 ;  /* 0x000020181d007388 */ /* 0x008fe80000000800 */
[----:B-----5:R-:W-:Y:S04]  /*0520*/  STS [R29+0x60], R22 ;  /* 0x000060161d007388 */ /* 0x020fe80000000800 */
[----:B------:R-:W-:Y:S04]  /*0530*/  STS [R29+0x80], R25 ;  /* 0x000080191d007388 */ /* 0x000fe80000000800 */
[----:B------:R-:W-:Y:S04]  /*0540*/  STS [R29+0xa0], R28 ;  /* 0x0000a01c1d007388 */ /* 0x000fe80000000800 */
[----:B------:R-:W-:Y:S04]  /*0550*/  STS [R29+0x40], R20 ;  /* 0x000040141d007388 */ /* 0x000fe80000000800 */
[----:B------:R-:W-:Y:S04]  /*0560*/  STS [R29+0xc0], R27 ;  /* 0x0000c01b1d007388 */ /* 0x000fe80000000800 */
[----:B------:R-:W-:Y:S01]  /*0570*/  STS [R29+0xe0], R26 ;  /* 0x0000e01a1d007388 */ /* 0x000fe20000000800 */
[----:B------:R-:W-:Y:S06]  /*0580*/  BAR.SYNC.DEFER_BLOCKING 0x0 ;  /* 0x0000000000007b1d */ /* 0x000fec0000010000 */
[----:B------:R-:W0:Y:S04]  /*0590*/  LDS.128 R4, [R4] ;  /* 0x0000000004047984 */ /* 0x000e280000000c00 */
[----:B0-----:R0:W-:Y:S02]  /*05a0*/  @!P1 STG.E.128 desc[UR6][R10.64], R4 ;  /* 0x000000040a009986 */ /* 0x0011e4000c101d06 */
[----:B0-----:R-:W-:Y:S05]  /*05b0*/  @P0 EXIT ;  /* 0x000000000000094d */ /* 0x001fea0003800000 */
[----:B0-----:R-:W0:Y:S01]  /*05c0*/  LDS.128 R8, [R9+0x800] ;  /* 0x0008000009087984 */ /* 0x001e220000000c00 */
[----:B------:R-:W-:-:S04]  /*05d0*/  IMAD R5, R0, 0xc0, R16 ;  /* 0x000000c000057824 */ /* 0x000fc800078e0210 */
[----:B------:R-:W-:-:S05]  /*05e0*/  IMAD.WIDE R2, R5, 0x4, R2 ;  /* 0x0000000405027825 */ /* 0x000fca00078e0202 */
[----:B0-----:R-:W-:Y:S01]  /*05f0*/  STG.E.128 desc[UR6][R2.64], R8 ;  /* 0x0000000802007986 */ /* 0x001fe2000c101d06 */
[----:B------:R-:W-:Y:S05]  /*0600*/  EXIT ;  /* 0x000000000000794d */ /* 0x000fea0003800000 */
.L_x_0:
[----:B------:R-:W-:-:S00]  /*0610*/  BRA `(.L_x_0) ;  /* 0xfffffffc00fc7947 */ /* 0x000fc0000383ffff */
[----:B------:R-:W-:-:S00]  /*0620*/  NOP ;  /* 0x0000000000007918 */ /* 0x000fc00000000000 */
        /* <DEDUP_REMOVED lines=13> */
.L_x_1:


//--------------------- .nv.shared.triton_poi_fused_2 --------------------------
	.section	.nv.shared.triton_poi_fused_2,"aw",@nobits
	.sectionflags	@""
	.align	16
	.zero		1024


//--------------------- .nv.constant0.triton_poi_fused_2 --------------------------
	.section	.nv.constant0.triton_poi_fused_2,"a",@progbits
	.sectionflags	@""
	.align	4
.nv.constant0.triton_poi_fused_2:
	.zero		552
